//
// Generated by NVIDIA NVVM Compiler
//
// Compiler Build ID: CL-36424714
// Cuda compilation tools, release 13.0, V13.0.88
// Based on NVVM 20.0.0
//

.version 9.0
.target sm_100
.address_size 64

	// .globl	_Z9kernelMaxPdiS_
// _ZZ9kernelMaxPdiS_E8workSize has been demoted
// _ZZ9kernelMaxPdiS_E6offset has been demoted
// _ZZ9kernelMaxPdiS_E5start has been demoted
// _ZZ9kernelMaxPdiS_E8quantity has been demoted
// _ZZ9kernelMaxPdiS_E9max_local has been demoted

.visible .entry _Z9kernelMaxPdiS_(
	.param .u64 .ptr .align 1 _Z9kernelMaxPdiS__param_0,
	.param .u32 _Z9kernelMaxPdiS__param_1,
	.param .u64 .ptr .align 1 _Z9kernelMaxPdiS__param_2
)
{
	.reg .pred 	%p<13>;
	.reg .b32 	%r<20>;
	.reg .b64 	%rd<17>;
	.reg .b64 	%fd<8>;
	// demoted variable
	.shared .align 4 .u32 _ZZ9kernelMaxPdiS_E8workSize;
	// demoted variable
	.shared .align 4 .u32 _ZZ9kernelMaxPdiS_E6offset;
	// demoted variable
	.shared .align 4 .u32 _ZZ9kernelMaxPdiS_E5start;
	// demoted variable
	.shared .align 4 .u32 _ZZ9kernelMaxPdiS_E8quantity;
	// demoted variable
	.shared .align 8 .f64 _ZZ9kernelMaxPdiS_E9max_local;
	ld.param.u64 	%rd11, [_Z9kernelMaxPdiS__param_0];
	ld.param.u32 	%r7, [_Z9kernelMaxPdiS__param_1];
	ld.param.u64 	%rd12, [_Z9kernelMaxPdiS__param_2];
	cvta.to.global.u64 	%rd1, %rd12;
	cvta.to.global.u64 	%rd2, %rd11;
	mov.u32 	%r1, %tid.x;
	setp.ne.s32 	%p1, %r1, 0;
	@%p1 bra 	$L__BB0_2;
	mov.u32 	%r8, %nctaid.x;
	div.u32 	%r9, %r7, %r8;
	st.shared.u32 	[_ZZ9kernelMaxPdiS_E8workSize], %r9;
	mul.lo.s32 	%r10, %r9, %r8;
	sub.s32 	%r11, %r7, %r10;
	st.shared.u32 	[_ZZ9kernelMaxPdiS_E6offset], %r11;
	mov.u32 	%r12, %ctaid.x;
	min.u32 	%r13, %r12, %r11;
	mad.lo.s32 	%r14, %r9, %r12, %r13;
	st.shared.u32 	[_ZZ9kernelMaxPdiS_E5start], %r14;
	setp.lt.u32 	%p2, %r12, %r11;
	selp.u32 	%r15, 1, 0, %p2;
	add.s32 	%r16, %r9, %r15;
	st.shared.u32 	[_ZZ9kernelMaxPdiS_E8quantity], %r16;
	ld.global.f64 	%fd5, [%rd2];
	st.shared.f64 	[_ZZ9kernelMaxPdiS_E9max_local], %fd5;
$L__BB0_2:
	bar.sync 	0;
	ld.shared.u32 	%r17, [_ZZ9kernelMaxPdiS_E5start];
	add.s32 	%r19, %r17, %r1;
	ld.shared.u32 	%r18, [_ZZ9kernelMaxPdiS_E8quantity];
	add.s32 	%r3, %r18, %r17;
	setp.ge.s32 	%p3, %r19, %r3;
	@%p3 bra 	$L__BB0_9;
	mov.u32 	%r4, %ntid.x;
$L__BB0_4:
	ld.shared.f64 	%fd1, [_ZZ9kernelMaxPdiS_E9max_local];
	mul.wide.s32 	%rd13, %r19, 8;
	add.s64 	%rd14, %rd2, %rd13;
	ld.global.f64 	%fd2, [%rd14];
	setp.geu.f64 	%p4, %fd1, %fd2;
	@%p4 bra 	$L__BB0_8;
	mov.b64 	%rd15, %fd1;
	mov.b64 	%rd4, %fd2;
$L__BB0_6:
	mov.b64 	%fd6, %rd15;
	setp.leu.f64 	%p5, %fd2, %fd6;
	@%p5 bra 	$L__BB0_8;
	atom.relaxed.shared.cas.b64 	%rd6, [_ZZ9kernelMaxPdiS_E9max_local], %rd15, %rd4;
	setp.ne.s64 	%p6, %rd6, %rd15;
	mov.u64 	%rd15, %rd6;
	@%p6 bra 	$L__BB0_6;
$L__BB0_8:
	add.s32 	%r19, %r19, %r4;
	setp.lt.s32 	%p7, %r19, %r3;
	@%p7 bra 	$L__BB0_4;
$L__BB0_9:
	setp.ne.s32 	%p8, %r1, 0;
	bar.sync 	0;
	ld.global.f64 	%fd3, [%rd1];
	ld.shared.f64 	%fd4, [_ZZ9kernelMaxPdiS_E9max_local];
	setp.geu.f64 	%p9, %fd3, %fd4;
	or.pred  	%p10, %p8, %p9;
	@%p10 bra 	$L__BB0_13;
	mov.b64 	%rd16, %fd3;
	mov.b64 	%rd8, %fd4;
$L__BB0_11:
	mov.b64 	%fd7, %rd16;
	setp.leu.f64 	%p11, %fd4, %fd7;
	@%p11 bra 	$L__BB0_13;
	atom.relaxed.global.cas.b64 	%rd10, [%rd1], %rd16, %rd8;
	setp.ne.s64 	%p12, %rd10, %rd16;
	mov.u64 	%rd16, %rd10;
	@%p12 bra 	$L__BB0_11;
$L__BB0_13:
	ret;

}


// ===== COMPILED SASS (sm_100) =====

	.target	sm_100

	.elftype	@"ET_EXEC"


//--------------------- .note.nv.tkinfo           --------------------------
	.section	.note.nv.tkinfo,"",@"SHT_NOTE"
	.sectionflags	@"SHF_NOTE_NV_TKINFO"
	.tkinfo
        /*0018*/ 	.word	0x00000002
        /*0030*/ 	.string	""
        /*0030*/ 	.string	"ptxas"
        /*0030*/ 	.string	"Cuda compilation tools, release 13.0, V13.0.88"
        /*0030*/ 	.string	"Build cuda_13.0.r13.0/compiler.36424714_0"
        /*0030*/ 	.string	"-arch sm_100 -m 64 "



//--------------------- .note.nv.cuinfo           --------------------------
	.section	.note.nv.cuinfo,"",@"SHT_NOTE"
	.sectionflags	@"SHF_NOTE_NV_CUINFO"
        /*0018*/ 	.short	0x0002
        /*001a*/ 	.short	0x0064
        /*001c*/ 	.short	0x0082
	.zero		2


//--------------------- .nv.info                  --------------------------
	.section	.nv.info,"",@"SHT_CUDA_INFO"
	.align	4


	//----- nvinfo : EIATTR_REGCOUNT
	.align		4
        /*0000*/ 	.byte	0x04, 0x2f
        /*0002*/ 	.short	(.L_1 - .L_0)
	.align		4
.L_0:
        /*0004*/ 	.word	index@(_Z9kernelMaxPdiS_)
        /*0008*/ 	.word	0x00000012


	//----- nvinfo : EIATTR_FRAME_SIZE
	.align		4
.L_1:
        /*000c*/ 	.byte	0x04, 0x11
        /*000e*/ 	.short	(.L_3 - .L_2)
	.align		4
.L_2:
        /*0010*/ 	.word	index@(_Z9kernelMaxPdiS_)
        /*0014*/ 	.word	0x00000000


	//----- nvinfo : EIATTR_MIN_STACK_SIZE
	.align		4
.L_3:
        /*0018*/ 	.byte	0x04, 0x12
        /*001a*/ 	.short	(.L_5 - .L_4)
	.align		4
.L_4:
        /*001c*/ 	.word	index@(_Z9kernelMaxPdiS_)
        /*0020*/ 	.word	0x00000000
.L_5:


//--------------------- .nv.compat                --------------------------
	.section	.nv.compat,"",@"SHT_CUDA_COMPAT_INFO"
	.align	4
        /*0000*/ 	.byte	0x02, 0x09, 0x00, 0x00, 0x02, 0x02, 0x01, 0x00, 0x02, 0x05, 0x05, 0x00, 0x03, 0x07, 0x01, 0x01
        /*0010*/ 	.byte	0x02, 0x03, 0x00, 0x00, 0x02, 0x06, 0x01, 0x00, 0x04, 0x0b, 0x08, 0x00, 0x01, 0x00, 0x00, 0x00
        /*0020*/ 	.byte	0x00, 0x00, 0x00, 0x00


//--------------------- .nv.info._Z9kernelMaxPdiS_ --------------------------
	.section	.nv.info._Z9kernelMaxPdiS_,"",@"SHT_CUDA_INFO"
	.sectionflags	@""
	.align	4


	//----- nvinfo : EIATTR_CUDA_API_VERSION
	.align		4
        /*0000*/ 	.byte	0x04, 0x37
        /*0002*/ 	.short	(.L_7 - .L_6)
.L_6:
        /*0004*/ 	.word	0x00000082


	//----- nvinfo : EIATTR_KPARAM_INFO
	.align		4
.L_7:
        /*0008*/ 	.byte	0x04, 0x17
        /*000a*/ 	.short	(.L_9 - .L_8)
.L_8:
        /*000c*/ 	.word	0x00000000
        /*0010*/ 	.short	0x0002
        /*0012*/ 	.short	0x0010
        /*0014*/ 	.byte	0x00, 0xf5, 0x21, 0x00


	//----- nvinfo : EIATTR_KPARAM_INFO
	.align		4
.L_9:
        /*0018*/ 	.byte	0x04, 0x17
        /*001a*/ 	.short	(.L_11 - .L_10)
.L_10:
        /*001c*/ 	.word	0x00000000
        /*0020*/ 	.short	0x0001
        /*0022*/ 	.short	0x0008
        /*0024*/ 	.byte	0x00, 0xf0, 0x11, 0x00


	//----- nvinfo : EIATTR_KPARAM_INFO
	.align		4
.L_11:
        /*0028*/ 	.byte	0x04, 0x17
        /*002a*/ 	.short	(.L_13 - .L_12)
.L_12:
        /*002c*/ 	.word	0x00000000
        /*0030*/ 	.short	0x0000
        /*0032*/ 	.short	0x0000
        /*0034*/ 	.byte	0x00, 0xf5, 0x21, 0x00


	//----- nvinfo : EIATTR_SPARSE_MMA_MASK
	.align		4
.L_13:
        /*0038*/ 	.byte	0x03, 0x50
        /*003a*/ 	.short	0x0000


	//----- nvinfo : EIATTR_MAXREG_COUNT
	.align		4
        /*003c*/ 	.byte	0x03, 0x1b
        /*003e*/ 	.short	0x00ff


	//----- nvinfo : EIATTR_NUM_BARRIERS
	.align		4
        /*0040*/ 	.byte	0x02, 0x4c
        /*0042*/ 	.byte	0x01
	.zero		1


	//----- nvinfo : EIATTR_MERCURY_ISA_VERSION
	.align		4
        /*0044*/ 	.byte	0x03, 0x5f
        /*0046*/ 	.short	0x0101


	//----- nvinfo : EIATTR_VRC_CTA_INIT_COUNT
	.align		4
        /*0048*/ 	.byte	0x02, 0x4a
	.zero		1
	.zero		1


	//----- nvinfo : EIATTR_EXIT_INSTR_OFFSETS
	.align		4
        /*004c*/ 	.byte	0x04, 0x1c
        /*004e*/ 	.short	(.L_15 - .L_14)


	//   ....[0]....
.L_14:
        /*0050*/ 	.word	0x00000580


	//   ....[1]....
        /*0054*/ 	.word	0x000005d0


	//   ....[2]....
        /*0058*/ 	.word	0x00000640


	//----- nvinfo : EIATTR_CRS_STACK_SIZE
	.align		4
.L_15:
        /*005c*/ 	.byte	0x04, 0x1e
        /*005e*/ 	.short	(.L_17 - .L_16)
.L_16:
        /*0060*/ 	.word	0x00000000


	//----- nvinfo : EIATTR_CBANK_PARAM_SIZE
	.align		4
.L_17:
        /*0064*/ 	.byte	0x03, 0x19
        /*0066*/ 	.short	0x0018


	//----- nvinfo : EIATTR_PARAM_CBANK
	.align		4
        /*0068*/ 	.byte	0x04, 0x0a
        /*006a*/ 	.short	(.L_19 - .L_18)
	.align		4
.L_18:
        /*006c*/ 	.word	index@(.nv.constant0._Z9kernelMaxPdiS_)
        /*0070*/ 	.short	0x0380
        /*0072*/ 	.short	0x0018


	//----- nvinfo : EIATTR_SW_WAR
	.align		4
.L_19:
        /*0074*/ 	.byte	0x04, 0x36
        /*0076*/ 	.short	(.L_21 - .L_20)
.L_20:
        /*0078*/ 	.word	0x00000008
.L_21:


//--------------------- .nv.callgraph             --------------------------
	.section	.nv.callgraph,"",@"SHT_CUDA_CALLGRAPH"
	.align	4
	.sectionentsize	8
	.align		4
        /*0000*/ 	.word	0x00000000
	.align		4
        /*0004*/ 	.word	0xffffffff
	.align		4
        /*0008*/ 	.word	0x00000000
	.align		4
        /*000c*/ 	.word	0xfffffffe
	.align		4
        /*0010*/ 	.word	0x00000000
	.align		4
        /*0014*/ 	.word	0xfffffffd
	.align		4
        /*0018*/ 	.word	0x00000000
	.align		4
        /*001c*/ 	.word	0xfffffffc


//--------------------- .text._Z9kernelMaxPdiS_   --------------------------
	.section	.text._Z9kernelMaxPdiS_,"ax",@progbits
	.align	128
        .global         _Z9kernelMaxPdiS_
        .type           _Z9kernelMaxPdiS_,@function
        .size           _Z9kernelMaxPdiS_,(.L_x_9 - _Z9kernelMaxPdiS_)
        .other          _Z9kernelMaxPdiS_,@"STO_CUDA_ENTRY STV_DEFAULT"
_Z9kernelMaxPdiS_:
.text._Z9kernelMaxPdiS_:
[----:B------:R-:W-:Y:S01]  /*0000*/  LDC R1, c[0x0][0x37c] ;  /* 0x0000df00ff017b82 */ /* 0x000fe20000000800 */
[----:B------:R-:W0:Y:S01]  /*0010*/  S2R R3, SR_TID.X ;  /* 0x0000000000037919 */ /* 0x000e220000002100 */
[----:B------:R-:W1:Y:S01]  /*0020*/  LDCU.64 UR6, c[0x0][0x358] ;  /* 0x00006b00ff0677ac */ /* 0x000e620008000a00 */
[----:B------:R-:W-:Y:S01]  /*0030*/  BSSY.RECONVERGENT B0, `(.L_x_0) ;  /* 0x0000026000007945 */ /* 0x000fe20003800200 */
[----:B0-----:R-:W-:-:S13]  /*0040*/  ISETP.NE.AND P0, PT, R3, RZ, PT ;  /* 0x000000ff0300720c */ /* 0x001fda0003f05270 */
[----:B-1----:R-:W-:Y:S05]  /*0050*/  @P0 BRA `(.L_x_1) ;  /* 0x00000000008c0947 */ /* 0x002fea0003800000 */
[----:B------:R-:W0:Y:S01]  /*0060*/  LDC.64 R8, c[0x0][0x380] ;  /* 0x0000e000ff087b82 */ /* 0x000e220000000a00 */
[----:B------:R-:W1:Y:S07]  /*0070*/  LDCU UR4, c[0x0][0x370] ;  /* 0x00006e00ff0477ac */ /* 0x000e6e0008000800 */
[----:B------:R-:W2:Y:S01]  /*0080*/  LDC R11, c[0x0][0x388] ;  /* 0x0000e200ff0b7b82 */ /* 0x000ea20000000800 */
[----:B0-----:R-:W3:Y:S01]  /*0090*/  LDG.E.64 R8, desc[UR6][R8.64] ;  /* 0x0000000608087981 */ /* 0x001ee2000c1e1b00 */
[----:B-1----:R-:W0:Y:S01]  /*00a0*/  I2F.U32.RP R0, UR4 ;  /* 0x0000000400007d06 */ /* 0x002e220008209000 */
[----:B------:R-:W-:Y:S01]  /*00b0*/  IMAD.MOV.U32 R4, RZ, RZ, RZ ;  /* 0x000000ffff047224 */ /* 0x000fe200078e00ff */
[----:B------:R-:W-:-:S04]  /*00c0*/  ISETP.NE.U32.AND P2, PT, RZ, UR4, PT ;  /* 0x00000004ff007c0c */ /* 0x000fc8000bf45070 */
[----:B------:R-:W-:Y:S08]  /*00d0*/  S2UR UR8, SR_CTAID.X ;  /* 0x00000000000879c3 */ /* 0x000ff00000002500 */
[----:B------:R-:W1:Y:S01]  /*00e0*/  S2UR UR5, SR_CgaCtaId ;  /* 0x00000000000579c3 */ /* 0x000e620000008800 */
[----:B0-----:R-:W0:Y:S02]  /*00f0*/  MUFU.RCP R0, R0 ;  /* 0x0000000000007308 */ /* 0x001e240000001000 */
[----:B0-----:R-:W-:-:S06]  /*0100*/  VIADD R5, R0, 0xffffffe ;  /* 0x0ffffffe00057836 */ /* 0x001fcc0000000000 */
[----:B------:R-:W0:Y:S02]  /*0110*/  F2I.FTZ.U32.TRUNC.NTZ R5, R5 ;  /* 0x0000000500057305 */ /* 0x000e24000021f000 */
[----:B0-----:R-:W-:-:S04]  /*0120*/  IMAD.MOV R7, RZ, RZ, -R5 ;  /* 0x000000ffff077224 */ /* 0x001fc800078e0a05 */
[----:B------:R-:W-:-:S04]  /*0130*/  IMAD R7, R7, UR4, RZ ;  /* 0x0000000407077c24 */ /* 0x000fc8000f8e02ff */
[----:B------:R-:W-:-:S06]  /*0140*/  IMAD.HI.U32 R4, R5, R7, R4 ;  /* 0x0000000705047227 */ /* 0x000fcc00078e0004 */
[----:B--2---:R-:W-:-:S05]  /*0150*/  IMAD.HI.U32 R4, R4, R11, RZ ;  /* 0x0000000b04047227 */ /* 0x004fca00078e00ff */
[----:B------:R-:W-:-:S05]  /*0160*/  IADD3 R2, PT, PT, -R4, RZ, RZ ;  /* 0x000000ff04027210 */ /* 0x000fca0007ffe1ff */
[----:B------:R-:W-:-:S05]  /*0170*/  IMAD R0, R2, UR4, R11 ;  /* 0x0000000402007c24 */ /* 0x000fca000f8e020b */
[----:B------:R-:W-:-:S13]  /*0180*/  ISETP.GE.U32.AND P0, PT, R0, UR4, PT ;  /* 0x0000000400007c0c */ /* 0x000fda000bf06070 */
[----:B------:R-:W-:Y:S02]  /*0190*/  @P0 VIADD R0, R0, -UR4 ;  /* 0x8000000400000c36 */ /* 0x000fe40008000000 */
[----:B------:R-:W-:-:S03]  /*01a0*/  @P0 VIADD R4, R4, 0x1 ;  /* 0x0000000104040836 */ /* 0x000fc60000000000 */
[----:B------:R-:W-:-:S13]  /*01b0*/  ISETP.GE.U32.AND P1, PT, R0, UR4, PT ;  /* 0x0000000400007c0c */ /* 0x000fda000bf26070 */
[----:B------:R-:W-:Y:S02]  /*01c0*/  @P1 IADD3 R4, PT, PT, R4, 0x1, RZ ;  /* 0x0000000104041810 */ /* 0x000fe40007ffe0ff */
[----:B------:R-:W-:-:S05]  /*01d0*/  @!P2 LOP3.LUT R4, RZ, UR4, RZ, 0x33, !PT ;  /* 0x00000004ff04ac12 */ /* 0x000fca000f8e33ff */
[----:B------:R-:W-:Y:S02]  /*01e0*/  IMAD.MOV R0, RZ, RZ, -R4 ;  /* 0x000000ffff007224 */ /* 0x000fe400078e0a04 */
[----:B------:R-:W-:Y:S02]  /*01f0*/  VIADD R7, R4, 0x1 ;  /* 0x0000000104077836 */ /* 0x000fe40000000000 */
[----:B------:R-:W-:Y:S01]  /*0200*/  IMAD R5, R0, UR4, R11 ;  /* 0x0000000400057c24 */ /* 0x000fe2000f8e020b */
[----:B------:R-:W-:Y:S02]  /*0210*/  UMOV UR4, 0x400 ;  /* 0x0000040000047882 */ /* 0x000fe40000000000 */
[----:B-1----:R-:W-:Y:S02]  /*0220*/  ULEA UR4, UR5, UR4, 0x18 ;  /* 0x0000000405047291 */ /* 0x002fe4000f8ec0ff */
[C---:B------:R-:W-:Y:S02]  /*0230*/  ISETP.LE.U32.AND P0, PT, R5.reuse, UR8, PT ;  /* 0x0000000805007c0c */ /* 0x040fe4000bf03070 */
[----:B------:R-:W-:-:S05]  /*0240*/  VIMNMX.U32 R11, PT, PT, R5, UR8, PT ;  /* 0x00000008050b7c48 */ /* 0x000fca000bfe0000 */
[----:B------:R-:W-:-:S06]  /*0250*/  IMAD R6, R4, UR8, R11 ;  /* 0x0000000804067c24 */ /* 0x000fcc000f8e020b */
[----:B------:R-:W-:-:S05]  /*0260*/  @P0 IADD3 R7, PT, PT, R4, RZ, RZ ;  /* 0x000000ff04070210 */ /* 0x000fca0007ffe0ff */
[----:B------:R0:W-:Y:S04]  /*0270*/  STS.128 [UR4], R4 ;  /* 0x00000004ff007988 */ /* 0x0001e80008000c04 */
[----:B---3--:R0:W-:Y:S02]  /*0280*/  STS.64 [UR4+0x10], R8 ;  /* 0x00001008ff007988 */ /* 0x0081e40008000a04 */
.L_x_1:
[----:B------:R-:W-:Y:S05]  /*0290*/  BSYNC.RECONVERGENT B0 ;  /* 0x0000000000007941 */ /* 0x000fea0003800200 */
.L_x_0:
[----:B------:R-:W1:Y:S08]  /*02a0*/  S2UR UR5, SR_CgaCtaId ;  /* 0x00000000000579c3 */ /* 0x000e700000008800 */
[----:B------:R-:W-:Y:S06]  /*02b0*/  BAR.SYNC.DEFER_BLOCKING 0x0 ;  /* 0x0000000000007b1d */ /* 0x000fec0000010000 */
[----:B------:R-:W-:-:S02]  /*02c0*/  UMOV UR4, 0x400 ;  /* 0x0000040000047882 */ /* 0x000fc40000000000 */
[----:B-1----:R-:W-:-:S09]  /*02d0*/  ULEA UR4, UR5, UR4, 0x18 ;  /* 0x0000000405047291 */ /* 0x002fd2000f8ec0ff */
[----:B0-----:R-:W0:Y:S02]  /*02e0*/  LDS.64 R4, [UR4+0x8] ;  /* 0x00000804ff047984 */ /* 0x001e240008000a00 */
[C---:B0-----:R-:W-:Y:S02]  /*02f0*/  IMAD.IADD R11, R4.reuse, 0x1, R5 ;  /* 0x00000001040b7824 */ /* 0x041fe400078e0205 */
[----:B------:R-:W-:-:S05]  /*0300*/  IMAD.IADD R4, R4, 0x1, R3 ;  /* 0x0000000104047824 */ /* 0x000fca00078e0203 */
[----:B------:R-:W-:-:S13]  /*0310*/  ISETP.GE.AND P0, PT, R4, R11, PT ;  /* 0x0000000b0400720c */ /* 0x000fda0003f06270 */
[----:B------:R-:W-:Y:S05]  /*0320*/  @P0 BRA `(.L_x_2) ;  /* 0x00000000006c0947 */ /* 0x000fea0003800000 */
[----:B------:R-:W0:Y:S01]  /*0330*/  LDC R15, c[0x0][0x360] ;  /* 0x0000d800ff0f7b82 */ /* 0x000e220000000800 */
[----:B------:R-:W-:-:S07]  /*0340*/  MOV R0, R4 ;  /* 0x0000000400007202 */ /* 0x000fce0000000f00 */
.L_x_6:
[----:B------:R-:W1:Y:S02]  /*0350*/  LDC.64 R6, c[0x0][0x380] ;  /* 0x0000e000ff067b82 */ /* 0x000e640000000a00 */
[----:B-1----:R-:W-:-:S06]  /*0360*/  IMAD.WIDE R6, R0, 0x8, R6 ;  /* 0x0000000800067825 */ /* 0x002fcc00078e0206 */
[----:B------:R-:W2:Y:S01]  /*0370*/  LDG.E.64 R6, desc[UR6][R6.64] ;  /* 0x0000000606067981 */ /* 0x000ea2000c1e1b00 */
[----:B------:R-:W-:Y:S01]  /*0380*/  MOV R2, 0x400 ;  /* 0x0000040000027802 */ /* 0x000fe20000000f00 */
[----:B0-----:R-:W-:Y:S01]  /*0390*/  IMAD.IADD R0, R15, 0x1, R0 ;  /* 0x000000010f007824 */ /* 0x001fe200078e0200 */
[----:B------:R-:W-:Y:S01]  /*03a0*/  BSSY B0, `(.L_x_3) ;  /* 0x0000012000007945 */ /* 0x000fe20003800000 */
[----:B------:R-:W0:Y:S03]  /*03b0*/  S2R R13, SR_CgaCtaId ;  /* 0x00000000000d7919 */ /* 0x000e260000008800 */
[----:B------:R-:W-:Y:S02]  /*03c0*/  ISETP.GE.AND P1, PT, R0, R11, PT ;  /* 0x0000000b0000720c */ /* 0x000fe40003f26270 */
[----:B0-----:R-:W-:-:S06]  /*03d0*/  LEA R4, R13, R2, 0x18 ;  /* 0x000000020d047211 */ /* 0x001fcc00078ec0ff */
[----:B------:R-:W2:Y:S02]  /*03e0*/  LDS.64 R4, [R4+0x10] ;  /* 0x0000100004047984 */ /* 0x000ea40000000a00 */
[----:B--2---:R-:W-:-:S14]  /*03f0*/  DSETP.GEU.AND P0, PT, R4, R6, PT ;  /* 0x000000060400722a */ /* 0x004fdc0003f0e000 */
[----:B------:R-:W-:Y:S05]  /*0400*/  @P0 BRA `(.L_x_4) ;  /* 0x00000000002c0947 */ /* 0x000fea0003800000 */
[----:B------:R-:W-:-:S05]  /*0410*/  VIADD R2, R2, 0x10 ;  /* 0x0000001002027836 */ /* 0x000fca0000000000 */
[----:B------:R-:W-:-:S07]  /*0420*/  LEA R13, R13, R2, 0x18 ;  /* 0x000000020d0d7211 */ /* 0x000fce00078ec0ff */
.L_x_5:
[----:B------:R-:W-:Y:S01]  /*0430*/  DSETP.GT.AND P0, PT, R6, R4, PT ;  /* 0x000000040600722a */ /* 0x000fe20003f04000 */
[----:B------:R-:W-:-:S13]  /*0440*/  YIELD ;  /* 0x0000000000007946 */ /* 0x000fda0003800000 */
[----:B------:R-:W-:Y:S05]  /*0450*/  @!P0 BRA `(.L_x_4) ;  /* 0x0000000000188947 */ /* 0x000fea0003800000 */
[----:B------:R-:W0:Y:S02]  /*0460*/  ATOMS.CAS.64 R8, [R13], R4, R6 ;  /* 0x000000040d08738d */ /* 0x000e240000000406 */
[----:B0-----:R-:W-:Y:S02]  /*0470*/  ISETP.NE.U32.AND P0, PT, R8, R4, PT ;  /* 0x000000040800720c */ /* 0x001fe40003f05070 */
[----:B------:R-:W-:Y:S02]  /*0480*/  MOV R4, R8 ;  /* 0x0000000800047202 */ /* 0x000fe40000000f00 */
[----:B------:R-:W-:Y:S01]  /*0490*/  ISETP.NE.AND.EX P0, PT, R9, R5, PT, P0 ;  /* 0x000000050900720c */ /* 0x000fe20003f05300 */
[----:B------:R-:W-:-:S12]  /*04a0*/  IMAD.MOV.U32 R5, RZ, RZ, R9 ;  /* 0x000000ffff057224 */ /* 0x000fd800078e0009 */
[----:B------:R-:W-:Y:S05]  /*04b0*/  @P0 BRA `(.L_x_5) ;  /* 0xfffffffc00dc0947 */ /* 0x000fea000383ffff */
.L_x_4:
[----:B------:R-:W-:Y:S05]  /*04c0*/  BSYNC B0 ;  /* 0x0000000000007941 */ /* 0x000fea0003800000 */
.L_x_3:
[----:B------:R-:W-:Y:S05]  /*04d0*/  @!P1 BRA `(.L_x_6) ;  /* 0xfffffffc009c9947 */ /* 0x000fea000383ffff */
.L_x_2:
[----:B------:R-:W-:Y:S05]  /*04e0*/  WARPSYNC.ALL ;  /* 0x0000000000007948 */ /* 0x000fea0003800000 */
[----:B------:R-:W0:Y:S08]  /*04f0*/  LDC.64 R4, c[0x0][0x390] ;  /* 0x0000e400ff047b82 */ /* 0x000e300000000a00 */
[----:B------:R-:W-:Y:S06]  /*0500*/  BAR.SYNC.DEFER_BLOCKING 0x0 ;  /* 0x0000000000007b1d */ /* 0x000fec0000010000 */
[----:B0-----:R-:W2:Y:S02]  /*0510*/  LDG.E.64 R6, desc[UR6][R4.64] ;  /* 0x0000000604067981 */ /* 0x001ea4000c1e1b00 */
[----:B------:R-:W0:Y:S01]  /*0520*/  S2UR UR5, SR_CgaCtaId ;  /* 0x00000000000579c3 */ /* 0x000e220000008800 */
[----:B------:R-:W-:-:S02]  /*0530*/  UMOV UR4, 0x400 ;  /* 0x0000040000047882 */ /* 0x000fc40000000000 */
[----:B0-----:R-:W-:-:S09]  /*0540*/  ULEA UR4, UR5, UR4, 0x18 ;  /* 0x0000000405047291 */ /* 0x001fd2000f8ec0ff */
[----:B------:R-:W2:Y:S02]  /*0550*/  LDS.64 R10, [UR4+0x10] ;  /* 0x00001004ff0a7984 */ /* 0x000ea40008000a00 */
[----:B--2---:R-:W-:-:S06]  /*0560*/  DSETP.GEU.AND P0, PT, R6, R10, PT ;  /* 0x0000000a0600722a */ /* 0x004fcc0003f0e000 */
[----:B------:R-:W-:-:S13]  /*0570*/  ISETP.NE.OR P0, PT, R3, RZ, P0 ;  /* 0x000000ff0300720c */ /* 0x000fda0000705670 */
[----:B------:R-:W-:Y:S05]  /*0580*/  @P0 EXIT ;  /* 0x000000000000094d */ /* 0x000fea0003800000 */
[----:B------:R-:W-:Y:S01]  /*0590*/  IMAD.MOV.U32 R8, RZ, RZ, R6 ;  /* 0x000000ffff087224 */ /* 0x000fe200078e0006 */
[----:B------:R-:W-:-:S07]  /*05a0*/  MOV R9, R7 ;  /* 0x0000000700097202 */ /* 0x000fce0000000f00 */
.L_x_7:
[----:B------:R-:W-:Y:S01]  /*05b0*/  DSETP.GT.AND P0, PT, R10, R8, PT ;  /* 0x000000080a00722a */ /* 0x000fe20003f04000 */
[----:B------:R-:W-:-:S13]  /*05c0*/  YIELD ;  /* 0x0000000000007946 */ /* 0x000fda0003800000 */
[----:B------:R-:W-:Y:S05]  /*05d0*/  @!P0 EXIT ;  /* 0x000000000000894d */ /* 0x000fea0003800000 */
[----:B------:R-:W2:Y:S02]  /*05e0*/  ATOMG.E.CAS.64.STRONG.GPU PT, R2, [R4], R8, R10 ;  /* 0x00000008040273a9 */ /* 0x000ea400001ee50a */
[----:B--2---:R-:W-:Y:S01]  /*05f0*/  ISETP.NE.U32.AND P0, PT, R2, R8, PT ;  /* 0x000000080200720c */ /* 0x004fe20003f05070 */
[----:B------:R-:W-:-:S03]  /*0600*/  IMAD.MOV.U32 R8, RZ, RZ, R2 ;  /* 0x000000ffff087224 */ /* 0x000fc600078e0002 */
[----:B------:R-:W-:Y:S02]  /*0610*/  ISETP.NE.AND.EX P0, PT, R3, R9, PT, P0 ;  /* 0x000000090300720c */ /* 0x000fe40003f05300 */
[----:B------:R-:W-:-:S11]  /*0620*/  MOV R9, R3 ;  /* 0x0000000300097202 */ /* 0x000fd60000000f00 */
[----:B------:R-:W-:Y:S05]  /*0630*/  @P0 BRA `(.L_x_7) ;  /* 0xfffffffc00dc0947 */ /* 0x000fea000383ffff */
[----:B------:R-:W-:Y:S05]  /*0640*/  EXIT ;  /* 0x000000000000794d */ /* 0x000fea0003800000 */
.L_x_8:
[----:B------:R-:W-:-:S00]  /*0650*/  BRA `(.L_x_8) ;  /* 0xfffffffc00fc7947 */ /* 0x000fc0000383ffff */
[----:B------:R-:W-:-:S00]  /*0660*/  NOP ;  /* 0x0000000000007918 */ /* 0x000fc00000000000 */
        /* <DEDUP_REMOVED lines=9> */
.L_x_9:


//--------------------- .nv.shared._Z9kernelMaxPdiS_ --------------------------
	.section	.nv.shared._Z9kernelMaxPdiS_,"aw",@nobits
	.sectionflags	@""
	.align	8
.nv.shared._Z9kernelMaxPdiS_:
	.zero		1048


//--------------------- .nv.shared.reserved.0     --------------------------
	.section	.nv.shared.reserved.0,"aw",@nobits
	.weak		__nv_reservedSMEM_offset_0_alias
	.size		__nv_reservedSMEM_offset_0_alias, 0, 64
	.other		__nv_reservedSMEM_offset_0_alias,@"STO_CUDA_RESERVED_SHARED STV_DEFAULT"
__nv_reservedSMEM_offset_0_alias:
	.zero		0
	.zero		64


//--------------------- .nv.constant0._Z9kernelMaxPdiS_ --------------------------
	.section	.nv.constant0._Z9kernelMaxPdiS_,"a",@progbits
	.sectionflags	@""
	.align	4
.nv.constant0._Z9kernelMaxPdiS_:
	.zero		920


//--------------------- SYMBOLS --------------------------

	.type		.nv.reservedSmem.offset0,@object
	.size		.nv.reservedSmem.offset0,0x4
	.type		.nv.reservedSmem.cap,@object
	.size		.nv.reservedSmem.cap,0x4
